//
// Generated by NVIDIA NVVM Compiler
//
// Compiler Build ID: CL-36424714
// Cuda compilation tools, release 13.0, V13.0.88
// Based on NVVM 20.0.0
//

.version 9.0
.target sm_100
.address_size 64

	// .globl	_ZN3cub18CUB_300001_SM_10006detail11EmptyKernelIvEEvv
.global .align 1 .b8 _ZN41_INTERNAL_6cf472d7_4_k_cu_66d8dc2a_2278474cuda3std3__45__cpo5beginE[1];
.global .align 1 .b8 _ZN41_INTERNAL_6cf472d7_4_k_cu_66d8dc2a_2278474cuda3std3__45__cpo3endE[1];
.global .align 1 .b8 _ZN41_INTERNAL_6cf472d7_4_k_cu_66d8dc2a_2278474cuda3std3__45__cpo6cbeginE[1];
.global .align 1 .b8 _ZN41_INTERNAL_6cf472d7_4_k_cu_66d8dc2a_2278474cuda3std3__45__cpo4cendE[1];
.global .align 1 .b8 _ZN41_INTERNAL_6cf472d7_4_k_cu_66d8dc2a_2278474cuda3std3__45__cpo6rbeginE[1];
.global .align 1 .b8 _ZN41_INTERNAL_6cf472d7_4_k_cu_66d8dc2a_2278474cuda3std3__45__cpo4rendE[1];
.global .align 1 .b8 _ZN41_INTERNAL_6cf472d7_4_k_cu_66d8dc2a_2278474cuda3std3__45__cpo7crbeginE[1];
.global .align 1 .b8 _ZN41_INTERNAL_6cf472d7_4_k_cu_66d8dc2a_2278474cuda3std3__45__cpo5crendE[1];
.global .align 1 .b8 _ZN41_INTERNAL_6cf472d7_4_k_cu_66d8dc2a_2278474cuda3std3__443_GLOBAL__N__6cf472d7_4_k_cu_66d8dc2a_2278476ignoreE[1];
.global .align 1 .b8 _ZN41_INTERNAL_6cf472d7_4_k_cu_66d8dc2a_2278474cuda3std3__419piecewise_constructE[1];
.global .align 1 .b8 _ZN41_INTERNAL_6cf472d7_4_k_cu_66d8dc2a_2278474cuda3std3__48in_placeE[1];
.global .align 1 .b8 _ZN41_INTERNAL_6cf472d7_4_k_cu_66d8dc2a_2278474cuda3std3__420unreachable_sentinelE[1];
.global .align 1 .b8 _ZN41_INTERNAL_6cf472d7_4_k_cu_66d8dc2a_2278474cuda3std3__47nulloptE[1];
.global .align 1 .b8 _ZN41_INTERNAL_6cf472d7_4_k_cu_66d8dc2a_2278474cuda3std3__48unexpectE[1];
.global .align 1 .b8 _ZN41_INTERNAL_6cf472d7_4_k_cu_66d8dc2a_2278474cuda3std6ranges3__45__cpo4swapE[1];
.global .align 1 .b8 _ZN41_INTERNAL_6cf472d7_4_k_cu_66d8dc2a_2278474cuda3std6ranges3__45__cpo9iter_moveE[1];
.global .align 1 .b8 _ZN41_INTERNAL_6cf472d7_4_k_cu_66d8dc2a_2278474cuda3std6ranges3__45__cpo5beginE[1];
.global .align 1 .b8 _ZN41_INTERNAL_6cf472d7_4_k_cu_66d8dc2a_2278474cuda3std6ranges3__45__cpo3endE[1];
.global .align 1 .b8 _ZN41_INTERNAL_6cf472d7_4_k_cu_66d8dc2a_2278474cuda3std6ranges3__45__cpo6cbeginE[1];
.global .align 1 .b8 _ZN41_INTERNAL_6cf472d7_4_k_cu_66d8dc2a_2278474cuda3std6ranges3__45__cpo4cendE[1];
.global .align 1 .b8 _ZN41_INTERNAL_6cf472d7_4_k_cu_66d8dc2a_2278474cuda3std6ranges3__45__cpo7advanceE[1];
.global .align 1 .b8 _ZN41_INTERNAL_6cf472d7_4_k_cu_66d8dc2a_2278474cuda3std6ranges3__45__cpo9iter_swapE[1];
.global .align 1 .b8 _ZN41_INTERNAL_6cf472d7_4_k_cu_66d8dc2a_2278474cuda3std6ranges3__45__cpo4nextE[1];
.global .align 1 .b8 _ZN41_INTERNAL_6cf472d7_4_k_cu_66d8dc2a_2278474cuda3std6ranges3__45__cpo4prevE[1];
.global .align 1 .b8 _ZN41_INTERNAL_6cf472d7_4_k_cu_66d8dc2a_2278474cuda3std6ranges3__45__cpo4dataE[1];
.global .align 1 .b8 _ZN41_INTERNAL_6cf472d7_4_k_cu_66d8dc2a_2278474cuda3std6ranges3__45__cpo5cdataE[1];
.global .align 1 .b8 _ZN41_INTERNAL_6cf472d7_4_k_cu_66d8dc2a_2278474cuda3std6ranges3__45__cpo4sizeE[1];
.global .align 1 .b8 _ZN41_INTERNAL_6cf472d7_4_k_cu_66d8dc2a_2278474cuda3std6ranges3__45__cpo5ssizeE[1];
.global .align 1 .b8 _ZN41_INTERNAL_6cf472d7_4_k_cu_66d8dc2a_2278474cuda3std6ranges3__45__cpo8distanceE[1];
.global .align 1 .b8 _ZN41_INTERNAL_6cf472d7_4_k_cu_66d8dc2a_2278476thrust24THRUST_300001_SM_1000_NS8cuda_cub3parE[1];
.global .align 1 .b8 _ZN41_INTERNAL_6cf472d7_4_k_cu_66d8dc2a_2278476thrust24THRUST_300001_SM_1000_NS8cuda_cub10par_nosyncE[1];
.global .align 1 .b8 _ZN41_INTERNAL_6cf472d7_4_k_cu_66d8dc2a_2278476thrust24THRUST_300001_SM_1000_NS6system6detail10sequential3seqE[1];
.global .align 1 .b8 _ZN41_INTERNAL_6cf472d7_4_k_cu_66d8dc2a_2278476thrust24THRUST_300001_SM_1000_NS12placeholders2_1E[1];
.global .align 1 .b8 _ZN41_INTERNAL_6cf472d7_4_k_cu_66d8dc2a_2278476thrust24THRUST_300001_SM_1000_NS12placeholders2_2E[1];
.global .align 1 .b8 _ZN41_INTERNAL_6cf472d7_4_k_cu_66d8dc2a_2278476thrust24THRUST_300001_SM_1000_NS12placeholders2_3E[1];
.global .align 1 .b8 _ZN41_INTERNAL_6cf472d7_4_k_cu_66d8dc2a_2278476thrust24THRUST_300001_SM_1000_NS12placeholders2_4E[1];
.global .align 1 .b8 _ZN41_INTERNAL_6cf472d7_4_k_cu_66d8dc2a_2278476thrust24THRUST_300001_SM_1000_NS12placeholders2_5E[1];
.global .align 1 .b8 _ZN41_INTERNAL_6cf472d7_4_k_cu_66d8dc2a_2278476thrust24THRUST_300001_SM_1000_NS12placeholders2_6E[1];
.global .align 1 .b8 _ZN41_INTERNAL_6cf472d7_4_k_cu_66d8dc2a_2278476thrust24THRUST_300001_SM_1000_NS12placeholders2_7E[1];
.global .align 1 .b8 _ZN41_INTERNAL_6cf472d7_4_k_cu_66d8dc2a_2278476thrust24THRUST_300001_SM_1000_NS12placeholders2_8E[1];
.global .align 1 .b8 _ZN41_INTERNAL_6cf472d7_4_k_cu_66d8dc2a_2278476thrust24THRUST_300001_SM_1000_NS12placeholders2_9E[1];
.global .align 1 .b8 _ZN41_INTERNAL_6cf472d7_4_k_cu_66d8dc2a_2278476thrust24THRUST_300001_SM_1000_NS12placeholders3_10E[1];
.global .align 1 .b8 _ZN41_INTERNAL_6cf472d7_4_k_cu_66d8dc2a_2278476thrust24THRUST_300001_SM_1000_NS3seqE[1];

.visible .entry _ZN3cub18CUB_300001_SM_10006detail11EmptyKernelIvEEvv()
{


	ret;

}


// ===== COMPILED SASS (sm_100) =====

	.target	sm_100

	.elftype	@"ET_EXEC"


//--------------------- .note.nv.tkinfo           --------------------------
	.section	.note.nv.tkinfo,"",@"SHT_NOTE"
	.sectionflags	@"SHF_NOTE_NV_TKINFO"
	.tkinfo
        /*0018*/ 	.word	0x00000002
        /*0030*/ 	.string	""
        /*0030*/ 	.string	"ptxas"
        /*0030*/ 	.string	"Cuda compilation tools, release 13.0, V13.0.88"
        /*0030*/ 	.string	"Build cuda_13.0.r13.0/compiler.36424714_0"
        /*0030*/ 	.string	"-arch sm_100 -m 64 "



//--------------------- .note.nv.cuinfo           --------------------------
	.section	.note.nv.cuinfo,"",@"SHT_NOTE"
	.sectionflags	@"SHF_NOTE_NV_CUINFO"
        /*0018*/ 	.short	0x0002
        /*001a*/ 	.short	0x0064
        /*001c*/ 	.short	0x0082
	.zero		2


//--------------------- .nv.info                  --------------------------
	.section	.nv.info,"",@"SHT_CUDA_INFO"
	.align	4


	//----- nvinfo : EIATTR_REGCOUNT
	.align		4
        /*0000*/ 	.byte	0x04, 0x2f
        /*0002*/ 	.short	(.L_44 - .L_43)
	.align		4
.L_43:
        /*0004*/ 	.word	index@(_ZN3cub18CUB_300001_SM_10006detail11EmptyKernelIvEEvv)
        /*0008*/ 	.word	0x00000004


	//----- nvinfo : EIATTR_FRAME_SIZE
	.align		4
.L_44:
        /*000c*/ 	.byte	0x04, 0x11
        /*000e*/ 	.short	(.L_46 - .L_45)
	.align		4
.L_45:
        /*0010*/ 	.word	index@(_ZN3cub18CUB_300001_SM_10006detail11EmptyKernelIvEEvv)
        /*0014*/ 	.word	0x00000000


	//----- nvinfo : EIATTR_MIN_STACK_SIZE
	.align		4
.L_46:
        /*0018*/ 	.byte	0x04, 0x12
        /*001a*/ 	.short	(.L_48 - .L_47)
	.align		4
.L_47:
        /*001c*/ 	.word	index@(_ZN3cub18CUB_300001_SM_10006detail11EmptyKernelIvEEvv)
        /*0020*/ 	.word	0x00000000
.L_48:


//--------------------- .nv.compat                --------------------------
	.section	.nv.compat,"",@"SHT_CUDA_COMPAT_INFO"
	.align	4
        /*0000*/ 	.byte	0x02, 0x09, 0x00, 0x00, 0x02, 0x02, 0x01, 0x00, 0x02, 0x05, 0x05, 0x00, 0x03, 0x07, 0x01, 0x01
        /*0010*/ 	.byte	0x02, 0x03, 0x00, 0x00, 0x02, 0x06, 0x01, 0x00, 0x04, 0x0b, 0x08, 0x00, 0x09, 0x00, 0x00, 0x00
        /*0020*/ 	.byte	0x00, 0x00, 0x00, 0x00


//--------------------- .nv.info._ZN3cub18CUB_300001_SM_10006detail11EmptyKernelIvEEvv --------------------------
	.section	.nv.info._ZN3cub18CUB_300001_SM_10006detail11EmptyKernelIvEEvv,"",@"SHT_CUDA_INFO"
	.sectionflags	@""
	.align	4


	//----- nvinfo : EIATTR_CUDA_API_VERSION
	.align		4
        /*0000*/ 	.byte	0x04, 0x37
        /*0002*/ 	.short	(.L_50 - .L_49)
.L_49:
        /*0004*/ 	.word	0x00000082


	//----- nvinfo : EIATTR_SPARSE_MMA_MASK
	.align		4
.L_50:
        /*0008*/ 	.byte	0x03, 0x50
        /*000a*/ 	.short	0x0000


	//----- nvinfo : EIATTR_MAXREG_COUNT
	.align		4
        /*000c*/ 	.byte	0x03, 0x1b
        /*000e*/ 	.short	0x00ff


	//----- nvinfo : EIATTR_MERCURY_ISA_VERSION
	.align		4
        /*0010*/ 	.byte	0x03, 0x5f
        /*0012*/ 	.short	0x0101


	//----- nvinfo : EIATTR_VRC_CTA_INIT_COUNT
	.align		4
        /*0014*/ 	.byte	0x02, 0x4a
	.zero		1
	.zero		1


	//----- nvinfo : EIATTR_EXIT_INSTR_OFFSETS
	.align		4
        /*0018*/ 	.byte	0x04, 0x1c
        /*001a*/ 	.short	(.L_52 - .L_51)


	//   ....[0]....
.L_51:
        /*001c*/ 	.word	0x00000010


	//----- nvinfo : EIATTR_SW_WAR
	.align		4
.L_52:
        /*0020*/ 	.byte	0x04, 0x36
        /*0022*/ 	.short	(.L_54 - .L_53)
.L_53:
        /*0024*/ 	.word	0x00000008
.L_54:


//--------------------- .nv.callgraph             --------------------------
	.section	.nv.callgraph,"",@"SHT_CUDA_CALLGRAPH"
	.align	4
	.sectionentsize	8
	.align		4
        /*0000*/ 	.word	0x00000000
	.align		4
        /*0004*/ 	.word	0xffffffff
	.align		4
        /*0008*/ 	.word	0x00000000
	.align		4
        /*000c*/ 	.word	0xfffffffe
	.align		4
        /*0010*/ 	.word	0x00000000
	.align		4
        /*0014*/ 	.word	0xfffffffd
	.align		4
        /*0018*/ 	.word	0x00000000
	.align		4
        /*001c*/ 	.word	0xfffffffc


//--------------------- .nv.constant4             --------------------------
	.section	.nv.constant4,"a",@progbits
	.align	8
	.align		8
.nv.constant4:
        /*0000*/ 	.dword	_ZN41_INTERNAL_6cf472d7_4_k_cu_66d8dc2a_2280964cuda3std3__45__cpo5beginE
	.align		8
        /*0008*/ 	.dword	_ZN41_INTERNAL_6cf472d7_4_k_cu_66d8dc2a_2280964cuda3std3__45__cpo3endE
	.align		8
        /*0010*/ 	.dword	_ZN41_INTERNAL_6cf472d7_4_k_cu_66d8dc2a_2280964cuda3std3__45__cpo6cbeginE
	.align		8
        /*0018*/ 	.dword	_ZN41_INTERNAL_6cf472d7_4_k_cu_66d8dc2a_2280964cuda3std3__45__cpo4cendE
	.align		8
        /*0020*/ 	.dword	_ZN41_INTERNAL_6cf472d7_4_k_cu_66d8dc2a_2280964cuda3std3__45__cpo6rbeginE
	.align		8
        /*0028*/ 	.dword	_ZN41_INTERNAL_6cf472d7_4_k_cu_66d8dc2a_2280964cuda3std3__45__cpo4rendE
	.align		8
        /*0030*/ 	.dword	_ZN41_INTERNAL_6cf472d7_4_k_cu_66d8dc2a_2280964cuda3std3__45__cpo7crbeginE
	.align		8
        /*0038*/ 	.dword	_ZN41_INTERNAL_6cf472d7_4_k_cu_66d8dc2a_2280964cuda3std3__45__cpo5crendE
	.align		8
        /*0040*/ 	.dword	_ZN41_INTERNAL_6cf472d7_4_k_cu_66d8dc2a_2280964cuda3std3__443_GLOBAL__N__6cf472d7_4_k_cu_66d8dc2a_2280966ignoreE
	.align		8
        /*0048*/ 	.dword	_ZN41_INTERNAL_6cf472d7_4_k_cu_66d8dc2a_2280964cuda3std3__419piecewise_constructE
	.align		8
        /*0050*/ 	.dword	_ZN41_INTERNAL_6cf472d7_4_k_cu_66d8dc2a_2280964cuda3std3__48in_placeE
	.align		8
        /*0058*/ 	.dword	_ZN41_INTERNAL_6cf472d7_4_k_cu_66d8dc2a_2280964cuda3std3__420unreachable_sentinelE
	.align		8
        /*0060*/ 	.dword	_ZN41_INTERNAL_6cf472d7_4_k_cu_66d8dc2a_2280964cuda3std3__47nulloptE
	.align		8
        /*0068*/ 	.dword	_ZN41_INTERNAL_6cf472d7_4_k_cu_66d8dc2a_2280964cuda3std3__48unexpectE
	.align		8
        /*0070*/ 	.dword	_ZN41_INTERNAL_6cf472d7_4_k_cu_66d8dc2a_2280964cuda3std6ranges3__45__cpo4swapE
	.align		8
        /*0078*/ 	.dword	_ZN41_INTERNAL_6cf472d7_4_k_cu_66d8dc2a_2280964cuda3std6ranges3__45__cpo9iter_moveE
	.align		8
        /*0080*/ 	.dword	_ZN41_INTERNAL_6cf472d7_4_k_cu_66d8dc2a_2280964cuda3std6ranges3__45__cpo5beginE
	.align		8
        /*0088*/ 	.dword	_ZN41_INTERNAL_6cf472d7_4_k_cu_66d8dc2a_2280964cuda3std6ranges3__45__cpo3endE
	.align		8
        /*0090*/ 	.dword	_ZN41_INTERNAL_6cf472d7_4_k_cu_66d8dc2a_2280964cuda3std6ranges3__45__cpo6cbeginE
	.align		8
        /*0098*/ 	.dword	_ZN41_INTERNAL_6cf472d7_4_k_cu_66d8dc2a_2280964cuda3std6ranges3__45__cpo4cendE
	.align		8
        /*00a0*/ 	.dword	_ZN41_INTERNAL_6cf472d7_4_k_cu_66d8dc2a_2280964cuda3std6ranges3__45__cpo7advanceE
	.align		8
        /*00a8*/ 	.dword	_ZN41_INTERNAL_6cf472d7_4_k_cu_66d8dc2a_2280964cuda3std6ranges3__45__cpo9iter_swapE
	.align		8
        /*00b0*/ 	.dword	_ZN41_INTERNAL_6cf472d7_4_k_cu_66d8dc2a_2280964cuda3std6ranges3__45__cpo4nextE
	.align		8
        /*00b8*/ 	.dword	_ZN41_INTERNAL_6cf472d7_4_k_cu_66d8dc2a_2280964cuda3std6ranges3__45__cpo4prevE
	.align		8
        /*00c0*/ 	.dword	_ZN41_INTERNAL_6cf472d7_4_k_cu_66d8dc2a_2280964cuda3std6ranges3__45__cpo4dataE
	.align		8
        /*00c8*/ 	.dword	_ZN41_INTERNAL_6cf472d7_4_k_cu_66d8dc2a_2280964cuda3std6ranges3__45__cpo5cdataE
	.align		8
        /*00d0*/ 	.dword	_ZN41_INTERNAL_6cf472d7_4_k_cu_66d8dc2a_2280964cuda3std6ranges3__45__cpo4sizeE
	.align		8
        /*00d8*/ 	.dword	_ZN41_INTERNAL_6cf472d7_4_k_cu_66d8dc2a_2280964cuda3std6ranges3__45__cpo5ssizeE
	.align		8
        /*00e0*/ 	.dword	_ZN41_INTERNAL_6cf472d7_4_k_cu_66d8dc2a_2280964cuda3std6ranges3__45__cpo8distanceE
	.align		8
        /*00e8*/ 	.dword	_ZN41_INTERNAL_6cf472d7_4_k_cu_66d8dc2a_2280966thrust24THRUST_300001_SM_1000_NS8cuda_cub3parE
	.align		8
        /*00f0*/ 	.dword	_ZN41_INTERNAL_6cf472d7_4_k_cu_66d8dc2a_2280966thrust24THRUST_300001_SM_1000_NS8cuda_cub10par_nosyncE
	.align		8
        /*00f8*/ 	.dword	_ZN41_INTERNAL_6cf472d7_4_k_cu_66d8dc2a_2280966thrust24THRUST_300001_SM_1000_NS6system6detail10sequential3seqE
	.align		8
        /*0100*/ 	.dword	_ZN41_INTERNAL_6cf472d7_4_k_cu_66d8dc2a_2280966thrust24THRUST_300001_SM_1000_NS12placeholders2_1E
	.align		8
        /*0108*/ 	.dword	_ZN41_INTERNAL_6cf472d7_4_k_cu_66d8dc2a_2280966thrust24THRUST_300001_SM_1000_NS12placeholders2_2E
	.align		8
        /*0110*/ 	.dword	_ZN41_INTERNAL_6cf472d7_4_k_cu_66d8dc2a_2280966thrust24THRUST_300001_SM_1000_NS12placeholders2_3E
	.align		8
        /*0118*/ 	.dword	_ZN41_INTERNAL_6cf472d7_4_k_cu_66d8dc2a_2280966thrust24THRUST_300001_SM_1000_NS12placeholders2_4E
	.align		8
        /*0120*/ 	.dword	_ZN41_INTERNAL_6cf472d7_4_k_cu_66d8dc2a_2280966thrust24THRUST_300001_SM_1000_NS12placeholders2_5E
	.align		8
        /*0128*/ 	.dword	_ZN41_INTERNAL_6cf472d7_4_k_cu_66d8dc2a_2280966thrust24THRUST_300001_SM_1000_NS12placeholders2_6E
	.align		8
        /*0130*/ 	.dword	_ZN41_INTERNAL_6cf472d7_4_k_cu_66d8dc2a_2280966thrust24THRUST_300001_SM_1000_NS12placeholders2_7E
	.align		8
        /*0138*/ 	.dword	_ZN41_INTERNAL_6cf472d7_4_k_cu_66d8dc2a_2280966thrust24THRUST_300001_SM_1000_NS12placeholders2_8E
	.align		8
        /*0140*/ 	.dword	_ZN41_INTERNAL_6cf472d7_4_k_cu_66d8dc2a_2280966thrust24THRUST_300001_SM_1000_NS12placeholders2_9E
	.align		8
        /*0148*/ 	.dword	_ZN41_INTERNAL_6cf472d7_4_k_cu_66d8dc2a_2280966thrust24THRUST_300001_SM_1000_NS12placeholders3_10E
	.align		8
        /*0150*/ 	.dword	_ZN41_INTERNAL_6cf472d7_4_k_cu_66d8dc2a_2280966thrust24THRUST_300001_SM_1000_NS3seqE


//--------------------- .text._ZN3cub18CUB_300001_SM_10006detail11EmptyKernelIvEEvv --------------------------
	.section	.text._ZN3cub18CUB_300001_SM_10006detail11EmptyKernelIvEEvv,"ax",@progbits
	.align	128
        .global         _ZN3cub18CUB_300001_SM_10006detail11EmptyKernelIvEEvv
        .type           _ZN3cub18CUB_300001_SM_10006detail11EmptyKernelIvEEvv,@function
        .size           _ZN3cub18CUB_300001_SM_10006detail11EmptyKernelIvEEvv,(.L_x_1 - _ZN3cub18CUB_300001_SM_10006detail11EmptyKernelIvEEvv)
        .other          _ZN3cub18CUB_300001_SM_10006detail11EmptyKernelIvEEvv,@"STO_CUDA_ENTRY STV_DEFAULT"
_ZN3cub18CUB_300001_SM_10006detail11EmptyKernelIvEEvv:
.text._ZN3cub18CUB_300001_SM_10006detail11EmptyKernelIvEEvv:
[----:B------:R-:W-:Y:S01]  /*0000*/  LDC R1, c[0x0][0x37c] ;  /* 0x0000df00ff017b82 */ /* 0x000fe20000000800 */
[----:B------:R-:W-:Y:S05]  /*0010*/  EXIT ;  /* 0x000000000000794d */ /* 0x000fea0003800000 */
.L_x_0:
[----:B------:R-:W-:-:S00]  /*0020*/  BRA `(.L_x_0) ;  /* 0xfffffffc00fc7947 */ /* 0x000fc0000383ffff */
[----:B------:R-:W-:-:S00]  /*0030*/  NOP ;  /* 0x0000000000007918 */ /* 0x000fc00000000000 */
        /* <DEDUP_REMOVED lines=12> */
.L_x_1:


//--------------------- .nv.shared.reserved.0     --------------------------
	.section	.nv.shared.reserved.0,"aw",@nobits
	.weak		__nv_reservedSMEM_offset_0_alias
	.size		__nv_reservedSMEM_offset_0_alias, 0, 64
	.other		__nv_reservedSMEM_offset_0_alias,@"STO_CUDA_RESERVED_SHARED STV_DEFAULT"
__nv_reservedSMEM_offset_0_alias:
	.zero		0
	.zero		64


//--------------------- .nv.global                --------------------------
	.section	.nv.global,"aw",@nobits
.nv.global:
	.type		_ZN41_INTERNAL_6cf472d7_4_k_cu_66d8dc2a_2280966thrust24THRUST_300001_SM_1000_NS3seqE,@object
	.size		_ZN41_INTERNAL_6cf472d7_4_k_cu_66d8dc2a_2280966thrust24THRUST_300001_SM_1000_NS3seqE,(_ZN41_INTERNAL_6cf472d7_4_k_cu_66d8dc2a_2280964cuda3std3__48in_placeE - _ZN41_INTERNAL_6cf472d7_4_k_cu_66d8dc2a_2280966thrust24THRUST_300001_SM_1000_NS3seqE)
_ZN41_INTERNAL_6cf472d7_4_k_cu_66d8dc2a_2280966thrust24THRUST_300001_SM_1000_NS3seqE:
	.zero		1
	.type		_ZN41_INTERNAL_6cf472d7_4_k_cu_66d8dc2a_2280964cuda3std3__48in_placeE,@object
	.size		_ZN41_INTERNAL_6cf472d7_4_k_cu_66d8dc2a_2280964cuda3std3__48in_placeE,(_ZN41_INTERNAL_6cf472d7_4_k_cu_66d8dc2a_2280964cuda3std6ranges3__45__cpo4sizeE - _ZN41_INTERNAL_6cf472d7_4_k_cu_66d8dc2a_2280964cuda3std3__48in_placeE)
_ZN41_INTERNAL_6cf472d7_4_k_cu_66d8dc2a_2280964cuda3std3__48in_placeE:
	.zero		1
	.type		_ZN41_INTERNAL_6cf472d7_4_k_cu_66d8dc2a_2280964cuda3std6ranges3__45__cpo4sizeE,@object
	.size		_ZN41_INTERNAL_6cf472d7_4_k_cu_66d8dc2a_2280964cuda3std6ranges3__45__cpo4sizeE,(_ZN41_INTERNAL_6cf472d7_4_k_cu_66d8dc2a_2280966thrust24THRUST_300001_SM_1000_NS12placeholders2_3E - _ZN41_INTERNAL_6cf472d7_4_k_cu_66d8dc2a_2280964cuda3std6ranges3__45__cpo4sizeE)
_ZN41_INTERNAL_6cf472d7_4_k_cu_66d8dc2a_2280964cuda3std6ranges3__45__cpo4sizeE:
	.zero		1
	.type		_ZN41_INTERNAL_6cf472d7_4_k_cu_66d8dc2a_2280966thrust24THRUST_300001_SM_1000_NS12placeholders2_3E,@object
	.size		_ZN41_INTERNAL_6cf472d7_4_k_cu_66d8dc2a_2280966thrust24THRUST_300001_SM_1000_NS12placeholders2_3E,(_ZN41_INTERNAL_6cf472d7_4_k_cu_66d8dc2a_2280964cuda3std3__45__cpo6cbeginE - _ZN41_INTERNAL_6cf472d7_4_k_cu_66d8dc2a_2280966thrust24THRUST_300001_SM_1000_NS12placeholders2_3E)
_ZN41_INTERNAL_6cf472d7_4_k_cu_66d8dc2a_2280966thrust24THRUST_300001_SM_1000_NS12placeholders2_3E:
	.zero		1
	.type		_ZN41_INTERNAL_6cf472d7_4_k_cu_66d8dc2a_2280964cuda3std3__45__cpo6cbeginE,@object
	.size		_ZN41_INTERNAL_6cf472d7_4_k_cu_66d8dc2a_2280964cuda3std3__45__cpo6cbeginE,(_ZN41_INTERNAL_6cf472d7_4_k_cu_66d8dc2a_2280964cuda3std6ranges3__45__cpo6cbeginE - _ZN41_INTERNAL_6cf472d7_4_k_cu_66d8dc2a_2280964cuda3std3__45__cpo6cbeginE)
_ZN41_INTERNAL_6cf472d7_4_k_cu_66d8dc2a_2280964cuda3std3__45__cpo6cbeginE:
	.zero		1
	.type		_ZN41_INTERNAL_6cf472d7_4_k_cu_66d8dc2a_2280964cuda3std6ranges3__45__cpo6cbeginE,@object
	.size		_ZN41_INTERNAL_6cf472d7_4_k_cu_66d8dc2a_2280964cuda3std6ranges3__45__cpo6cbeginE,(_ZN41_INTERNAL_6cf472d7_4_k_cu_66d8dc2a_2280966thrust24THRUST_300001_SM_1000_NS12placeholders2_7E - _ZN41_INTERNAL_6cf472d7_4_k_cu_66d8dc2a_2280964cuda3std6ranges3__45__cpo6cbeginE)
_ZN41_INTERNAL_6cf472d7_4_k_cu_66d8dc2a_2280964cuda3std6ranges3__45__cpo6cbeginE:
	.zero		1
	.type		_ZN41_INTERNAL_6cf472d7_4_k_cu_66d8dc2a_2280966thrust24THRUST_300001_SM_1000_NS12placeholders2_7E,@object
	.size		_ZN41_INTERNAL_6cf472d7_4_k_cu_66d8dc2a_2280966thrust24THRUST_300001_SM_1000_NS12placeholders2_7E,(_ZN41_INTERNAL_6cf472d7_4_k_cu_66d8dc2a_2280964cuda3std3__45__cpo7crbeginE - _ZN41_INTERNAL_6cf472d7_4_k_cu_66d8dc2a_2280966thrust24THRUST_300001_SM_1000_NS12placeholders2_7E)
_ZN41_INTERNAL_6cf472d7_4_k_cu_66d8dc2a_2280966thrust24THRUST_300001_SM_1000_NS12placeholders2_7E:
	.zero		1
	.type		_ZN41_INTERNAL_6cf472d7_4_k_cu_66d8dc2a_2280964cuda3std3__45__cpo7crbeginE,@object
	.size		_ZN41_INTERNAL_6cf472d7_4_k_cu_66d8dc2a_2280964cuda3std3__45__cpo7crbeginE,(_ZN41_INTERNAL_6cf472d7_4_k_cu_66d8dc2a_2280964cuda3std6ranges3__45__cpo4nextE - _ZN41_INTERNAL_6cf472d7_4_k_cu_66d8dc2a_2280964cuda3std3__45__cpo7crbeginE)
_ZN41_INTERNAL_6cf472d7_4_k_cu_66d8dc2a_2280964cuda3std3__45__cpo7crbeginE:
	.zero		1
	.type		_ZN41_INTERNAL_6cf472d7_4_k_cu_66d8dc2a_2280964cuda3std6ranges3__45__cpo4nextE,@object
	.size		_ZN41_INTERNAL_6cf472d7_4_k_cu_66d8dc2a_2280964cuda3std6ranges3__45__cpo4nextE,(_ZN41_INTERNAL_6cf472d7_4_k_cu_66d8dc2a_2280964cuda3std6ranges3__45__cpo4swapE - _ZN41_INTERNAL_6cf472d7_4_k_cu_66d8dc2a_2280964cuda3std6ranges3__45__cpo4nextE)
_ZN41_INTERNAL_6cf472d7_4_k_cu_66d8dc2a_2280964cuda3std6ranges3__45__cpo4nextE:
	.zero		1
	.type		_ZN41_INTERNAL_6cf472d7_4_k_cu_66d8dc2a_2280964cuda3std6ranges3__45__cpo4swapE,@object
	.size		_ZN41_INTERNAL_6cf472d7_4_k_cu_66d8dc2a_2280964cuda3std6ranges3__45__cpo4swapE,(_ZN41_INTERNAL_6cf472d7_4_k_cu_66d8dc2a_2280966thrust24THRUST_300001_SM_1000_NS8cuda_cub10par_nosyncE - _ZN41_INTERNAL_6cf472d7_4_k_cu_66d8dc2a_2280964cuda3std6ranges3__45__cpo4swapE)
_ZN41_INTERNAL_6cf472d7_4_k_cu_66d8dc2a_2280964cuda3std6ranges3__45__cpo4swapE:
	.zero		1
	.type		_ZN41_INTERNAL_6cf472d7_4_k_cu_66d8dc2a_2280966thrust24THRUST_300001_SM_1000_NS8cuda_cub10par_nosyncE,@object
	.size		_ZN41_INTERNAL_6cf472d7_4_k_cu_66d8dc2a_2280966thrust24THRUST_300001_SM_1000_NS8cuda_cub10par_nosyncE,(_ZN41_INTERNAL_6cf472d7_4_k_cu_66d8dc2a_2280966thrust24THRUST_300001_SM_1000_NS12placeholders2_9E - _ZN41_INTERNAL_6cf472d7_4_k_cu_66d8dc2a_2280966thrust24THRUST_300001_SM_1000_NS8cuda_cub10par_nosyncE)
_ZN41_INTERNAL_6cf472d7_4_k_cu_66d8dc2a_2280966thrust24THRUST_300001_SM_1000_NS8cuda_cub10par_nosyncE:
	.zero		1
	.type		_ZN41_INTERNAL_6cf472d7_4_k_cu_66d8dc2a_2280966thrust24THRUST_300001_SM_1000_NS12placeholders2_9E,@object
	.size		_ZN41_INTERNAL_6cf472d7_4_k_cu_66d8dc2a_2280966thrust24THRUST_300001_SM_1000_NS12placeholders2_9E,(_ZN41_INTERNAL_6cf472d7_4_k_cu_66d8dc2a_2280964cuda3std3__443_GLOBAL__N__6cf472d7_4_k_cu_66d8dc2a_2280966ignoreE - _ZN41_INTERNAL_6cf472d7_4_k_cu_66d8dc2a_2280966thrust24THRUST_300001_SM_1000_NS12placeholders2_9E)
_ZN41_INTERNAL_6cf472d7_4_k_cu_66d8dc2a_2280966thrust24THRUST_300001_SM_1000_NS12placeholders2_9E:
	.zero		1
	.type		_ZN41_INTERNAL_6cf472d7_4_k_cu_66d8dc2a_2280964cuda3std3__443_GLOBAL__N__6cf472d7_4_k_cu_66d8dc2a_2280966ignoreE,@object
	.size		_ZN41_INTERNAL_6cf472d7_4_k_cu_66d8dc2a_2280964cuda3std3__443_GLOBAL__N__6cf472d7_4_k_cu_66d8dc2a_2280966ignoreE,(_ZN41_INTERNAL_6cf472d7_4_k_cu_66d8dc2a_2280964cuda3std6ranges3__45__cpo4dataE - _ZN41_INTERNAL_6cf472d7_4_k_cu_66d8dc2a_2280964cuda3std3__443_GLOBAL__N__6cf472d7_4_k_cu_66d8dc2a_2280966ignoreE)
_ZN41_INTERNAL_6cf472d7_4_k_cu_66d8dc2a_2280964cuda3std3__443_GLOBAL__N__6cf472d7_4_k_cu_66d8dc2a_2280966ignoreE:
	.zero		1
	.type		_ZN41_INTERNAL_6cf472d7_4_k_cu_66d8dc2a_2280964cuda3std6ranges3__45__cpo4dataE,@object
	.size		_ZN41_INTERNAL_6cf472d7_4_k_cu_66d8dc2a_2280964cuda3std6ranges3__45__cpo4dataE,(_ZN41_INTERNAL_6cf472d7_4_k_cu_66d8dc2a_2280966thrust24THRUST_300001_SM_1000_NS12placeholders2_1E - _ZN41_INTERNAL_6cf472d7_4_k_cu_66d8dc2a_2280964cuda3std6ranges3__45__cpo4dataE)
_ZN41_INTERNAL_6cf472d7_4_k_cu_66d8dc2a_2280964cuda3std6ranges3__45__cpo4dataE:
	.zero		1
	.type		_ZN41_INTERNAL_6cf472d7_4_k_cu_66d8dc2a_2280966thrust24THRUST_300001_SM_1000_NS12placeholders2_1E,@object
	.size		_ZN41_INTERNAL_6cf472d7_4_k_cu_66d8dc2a_2280966thrust24THRUST_300001_SM_1000_NS12placeholders2_1E,(_ZN41_INTERNAL_6cf472d7_4_k_cu_66d8dc2a_2280964cuda3std3__45__cpo5beginE - _ZN41_INTERNAL_6cf472d7_4_k_cu_66d8dc2a_2280966thrust24THRUST_300001_SM_1000_NS12placeholders2_1E)
_ZN41_INTERNAL_6cf472d7_4_k_cu_66d8dc2a_2280966thrust24THRUST_300001_SM_1000_NS12placeholders2_1E:
	.zero		1
	.type		_ZN41_INTERNAL_6cf472d7_4_k_cu_66d8dc2a_2280964cuda3std3__45__cpo5beginE,@object
	.size		_ZN41_INTERNAL_6cf472d7_4_k_cu_66d8dc2a_2280964cuda3std3__45__cpo5beginE,(_ZN41_INTERNAL_6cf472d7_4_k_cu_66d8dc2a_2280964cuda3std6ranges3__45__cpo5beginE - _ZN41_INTERNAL_6cf472d7_4_k_cu_66d8dc2a_2280964cuda3std3__45__cpo5beginE)
_ZN41_INTERNAL_6cf472d7_4_k_cu_66d8dc2a_2280964cuda3std3__45__cpo5beginE:
	.zero		1
	.type		_ZN41_INTERNAL_6cf472d7_4_k_cu_66d8dc2a_2280964cuda3std6ranges3__45__cpo5beginE,@object
	.size		_ZN41_INTERNAL_6cf472d7_4_k_cu_66d8dc2a_2280964cuda3std6ranges3__45__cpo5beginE,(_ZN41_INTERNAL_6cf472d7_4_k_cu_66d8dc2a_2280966thrust24THRUST_300001_SM_1000_NS12placeholders2_5E - _ZN41_INTERNAL_6cf472d7_4_k_cu_66d8dc2a_2280964cuda3std6ranges3__45__cpo5beginE)
_ZN41_INTERNAL_6cf472d7_4_k_cu_66d8dc2a_2280964cuda3std6ranges3__45__cpo5beginE:
	.zero		1
	.type		_ZN41_INTERNAL_6cf472d7_4_k_cu_66d8dc2a_2280966thrust24THRUST_300001_SM_1000_NS12placeholders2_5E,@object
	.size		_ZN41_INTERNAL_6cf472d7_4_k_cu_66d8dc2a_2280966thrust24THRUST_300001_SM_1000_NS12placeholders2_5E,(_ZN41_INTERNAL_6cf472d7_4_k_cu_66d8dc2a_2280964cuda3std3__45__cpo6rbeginE - _ZN41_INTERNAL_6cf472d7_4_k_cu_66d8dc2a_2280966thrust24THRUST_300001_SM_1000_NS12placeholders2_5E)
_ZN41_INTERNAL_6cf472d7_4_k_cu_66d8dc2a_2280966thrust24THRUST_300001_SM_1000_NS12placeholders2_5E:
	.zero		1
	.type		_ZN41_INTERNAL_6cf472d7_4_k_cu_66d8dc2a_2280964cuda3std3__45__cpo6rbeginE,@object
	.size		_ZN41_INTERNAL_6cf472d7_4_k_cu_66d8dc2a_2280964cuda3std3__45__cpo6rbeginE,(_ZN41_INTERNAL_6cf472d7_4_k_cu_66d8dc2a_2280964cuda3std6ranges3__45__cpo7advanceE - _ZN41_INTERNAL_6cf472d7_4_k_cu_66d8dc2a_2280964cuda3std3__45__cpo6rbeginE)
_ZN41_INTERNAL_6cf472d7_4_k_cu_66d8dc2a_2280964cuda3std3__45__cpo6rbeginE:
	.zero		1
	.type		_ZN41_INTERNAL_6cf472d7_4_k_cu_66d8dc2a_2280964cuda3std6ranges3__45__cpo7advanceE,@object
	.size		_ZN41_INTERNAL_6cf472d7_4_k_cu_66d8dc2a_2280964cuda3std6ranges3__45__cpo7advanceE,(_ZN41_INTERNAL_6cf472d7_4_k_cu_66d8dc2a_2280964cuda3std3__47nulloptE - _ZN41_INTERNAL_6cf472d7_4_k_cu_66d8dc2a_2280964cuda3std6ranges3__45__cpo7advanceE)
_ZN41_INTERNAL_6cf472d7_4_k_cu_66d8dc2a_2280964cuda3std6ranges3__45__cpo7advanceE:
	.zero		1
	.type		_ZN41_INTERNAL_6cf472d7_4_k_cu_66d8dc2a_2280964cuda3std3__47nulloptE,@object
	.size		_ZN41_INTERNAL_6cf472d7_4_k_cu_66d8dc2a_2280964cuda3std3__47nulloptE,(_ZN41_INTERNAL_6cf472d7_4_k_cu_66d8dc2a_2280964cuda3std6ranges3__45__cpo8distanceE - _ZN41_INTERNAL_6cf472d7_4_k_cu_66d8dc2a_2280964cuda3std3__47nulloptE)
_ZN41_INTERNAL_6cf472d7_4_k_cu_66d8dc2a_2280964cuda3std3__47nulloptE:
	.zero		1
	.type		_ZN41_INTERNAL_6cf472d7_4_k_cu_66d8dc2a_2280964cuda3std6ranges3__45__cpo8distanceE,@object
	.size		_ZN41_INTERNAL_6cf472d7_4_k_cu_66d8dc2a_2280964cuda3std6ranges3__45__cpo8distanceE,(_ZN41_INTERNAL_6cf472d7_4_k_cu_66d8dc2a_2280966thrust24THRUST_300001_SM_1000_NS12placeholders3_10E - _ZN41_INTERNAL_6cf472d7_4_k_cu_66d8dc2a_2280964cuda3std6ranges3__45__cpo8distanceE)
_ZN41_INTERNAL_6cf472d7_4_k_cu_66d8dc2a_2280964cuda3std6ranges3__45__cpo8distanceE:
	.zero		1
	.type		_ZN41_INTERNAL_6cf472d7_4_k_cu_66d8dc2a_2280966thrust24THRUST_300001_SM_1000_NS12placeholders3_10E,@object
	.size		_ZN41_INTERNAL_6cf472d7_4_k_cu_66d8dc2a_2280966thrust24THRUST_300001_SM_1000_NS12placeholders3_10E,(_ZN41_INTERNAL_6cf472d7_4_k_cu_66d8dc2a_2280964cuda3std3__419piecewise_constructE - _ZN41_INTERNAL_6cf472d7_4_k_cu_66d8dc2a_2280966thrust24THRUST_300001_SM_1000_NS12placeholders3_10E)
_ZN41_INTERNAL_6cf472d7_4_k_cu_66d8dc2a_2280966thrust24THRUST_300001_SM_1000_NS12placeholders3_10E:
	.zero		1
	.type		_ZN41_INTERNAL_6cf472d7_4_k_cu_66d8dc2a_2280964cuda3std3__419piecewise_constructE,@object
	.size		_ZN41_INTERNAL_6cf472d7_4_k_cu_66d8dc2a_2280964cuda3std3__419piecewise_constructE,(_ZN41_INTERNAL_6cf472d7_4_k_cu_66d8dc2a_2280964cuda3std6ranges3__45__cpo5cdataE - _ZN41_INTERNAL_6cf472d7_4_k_cu_66d8dc2a_2280964cuda3std3__419piecewise_constructE)
_ZN41_INTERNAL_6cf472d7_4_k_cu_66d8dc2a_2280964cuda3std3__419piecewise_constructE:
	.zero		1
	.type		_ZN41_INTERNAL_6cf472d7_4_k_cu_66d8dc2a_2280964cuda3std6ranges3__45__cpo5cdataE,@object
	.size		_ZN41_INTERNAL_6cf472d7_4_k_cu_66d8dc2a_2280964cuda3std6ranges3__45__cpo5cdataE,(_ZN41_INTERNAL_6cf472d7_4_k_cu_66d8dc2a_2280966thrust24THRUST_300001_SM_1000_NS12placeholders2_2E - _ZN41_INTERNAL_6cf472d7_4_k_cu_66d8dc2a_2280964cuda3std6ranges3__45__cpo5cdataE)
_ZN41_INTERNAL_6cf472d7_4_k_cu_66d8dc2a_2280964cuda3std6ranges3__45__cpo5cdataE:
	.zero		1
	.type		_ZN41_INTERNAL_6cf472d7_4_k_cu_66d8dc2a_2280966thrust24THRUST_300001_SM_1000_NS12placeholders2_2E,@object
	.size		_ZN41_INTERNAL_6cf472d7_4_k_cu_66d8dc2a_2280966thrust24THRUST_300001_SM_1000_NS12placeholders2_2E,(_ZN41_INTERNAL_6cf472d7_4_k_cu_66d8dc2a_2280964cuda3std3__45__cpo3endE - _ZN41_INTERNAL_6cf472d7_4_k_cu_66d8dc2a_2280966thrust24THRUST_300001_SM_1000_NS12placeholders2_2E)
_ZN41_INTERNAL_6cf472d7_4_k_cu_66d8dc2a_2280966thrust24THRUST_300001_SM_1000_NS12placeholders2_2E:
	.zero		1
	.type		_ZN41_INTERNAL_6cf472d7_4_k_cu_66d8dc2a_2280964cuda3std3__45__cpo3endE,@object
	.size		_ZN41_INTERNAL_6cf472d7_4_k_cu_66d8dc2a_2280964cuda3std3__45__cpo3endE,(_ZN41_INTERNAL_6cf472d7_4_k_cu_66d8dc2a_2280964cuda3std6ranges3__45__cpo3endE - _ZN41_INTERNAL_6cf472d7_4_k_cu_66d8dc2a_2280964cuda3std3__45__cpo3endE)
_ZN41_INTERNAL_6cf472d7_4_k_cu_66d8dc2a_2280964cuda3std3__45__cpo3endE:
	.zero		1
	.type		_ZN41_INTERNAL_6cf472d7_4_k_cu_66d8dc2a_2280964cuda3std6ranges3__45__cpo3endE,@object
	.size		_ZN41_INTERNAL_6cf472d7_4_k_cu_66d8dc2a_2280964cuda3std6ranges3__45__cpo3endE,(_ZN41_INTERNAL_6cf472d7_4_k_cu_66d8dc2a_2280966thrust24THRUST_300001_SM_1000_NS12placeholders2_6E - _ZN41_INTERNAL_6cf472d7_4_k_cu_66d8dc2a_2280964cuda3std6ranges3__45__cpo3endE)
_ZN41_INTERNAL_6cf472d7_4_k_cu_66d8dc2a_2280964cuda3std6ranges3__45__cpo3endE:
	.zero		1
	.type		_ZN41_INTERNAL_6cf472d7_4_k_cu_66d8dc2a_2280966thrust24THRUST_300001_SM_1000_NS12placeholders2_6E,@object
	.size		_ZN41_INTERNAL_6cf472d7_4_k_cu_66d8dc2a_2280966thrust24THRUST_300001_SM_1000_NS12placeholders2_6E,(_ZN41_INTERNAL_6cf472d7_4_k_cu_66d8dc2a_2280964cuda3std3__45__cpo4rendE - _ZN41_INTERNAL_6cf472d7_4_k_cu_66d8dc2a_2280966thrust24THRUST_300001_SM_1000_NS12placeholders2_6E)
_ZN41_INTERNAL_6cf472d7_4_k_cu_66d8dc2a_2280966thrust24THRUST_300001_SM_1000_NS12placeholders2_6E:
	.zero		1
	.type		_ZN41_INTERNAL_6cf472d7_4_k_cu_66d8dc2a_2280964cuda3std3__45__cpo4rendE,@object
	.size		_ZN41_INTERNAL_6cf472d7_4_k_cu_66d8dc2a_2280964cuda3std3__45__cpo4rendE,(_ZN41_INTERNAL_6cf472d7_4_k_cu_66d8dc2a_2280964cuda3std6ranges3__45__cpo9iter_swapE - _ZN41_INTERNAL_6cf472d7_4_k_cu_66d8dc2a_2280964cuda3std3__45__cpo4rendE)
_ZN41_INTERNAL_6cf472d7_4_k_cu_66d8dc2a_2280964cuda3std3__45__cpo4rendE:
	.zero		1
	.type		_ZN41_INTERNAL_6cf472d7_4_k_cu_66d8dc2a_2280964cuda3std6ranges3__45__cpo9iter_swapE,@object
	.size		_ZN41_INTERNAL_6cf472d7_4_k_cu_66d8dc2a_2280964cuda3std6ranges3__45__cpo9iter_swapE,(_ZN41_INTERNAL_6cf472d7_4_k_cu_66d8dc2a_2280964cuda3std3__48unexpectE - _ZN41_INTERNAL_6cf472d7_4_k_cu_66d8dc2a_2280964cuda3std6ranges3__45__cpo9iter_swapE)
_ZN41_INTERNAL_6cf472d7_4_k_cu_66d8dc2a_2280964cuda3std6ranges3__45__cpo9iter_swapE:
	.zero		1
	.type		_ZN41_INTERNAL_6cf472d7_4_k_cu_66d8dc2a_2280964cuda3std3__48unexpectE,@object
	.size		_ZN41_INTERNAL_6cf472d7_4_k_cu_66d8dc2a_2280964cuda3std3__48unexpectE,(_ZN41_INTERNAL_6cf472d7_4_k_cu_66d8dc2a_2280966thrust24THRUST_300001_SM_1000_NS8cuda_cub3parE - _ZN41_INTERNAL_6cf472d7_4_k_cu_66d8dc2a_2280964cuda3std3__48unexpectE)
_ZN41_INTERNAL_6cf472d7_4_k_cu_66d8dc2a_2280964cuda3std3__48unexpectE:
	.zero		1
	.type		_ZN41_INTERNAL_6cf472d7_4_k_cu_66d8dc2a_2280966thrust24THRUST_300001_SM_1000_NS8cuda_cub3parE,@object
	.size		_ZN41_INTERNAL_6cf472d7_4_k_cu_66d8dc2a_2280966thrust24THRUST_300001_SM_1000_NS8cuda_cub3parE,(_ZN41_INTERNAL_6cf472d7_4_k_cu_66d8dc2a_2280966thrust24THRUST_300001_SM_1000_NS12placeholders2_4E - _ZN41_INTERNAL_6cf472d7_4_k_cu_66d8dc2a_2280966thrust24THRUST_300001_SM_1000_NS8cuda_cub3parE)
_ZN41_INTERNAL_6cf472d7_4_k_cu_66d8dc2a_2280966thrust24THRUST_300001_SM_1000_NS8cuda_cub3parE:
	.zero		1
	.type		_ZN41_INTERNAL_6cf472d7_4_k_cu_66d8dc2a_2280966thrust24THRUST_300001_SM_1000_NS12placeholders2_4E,@object
	.size		_ZN41_INTERNAL_6cf472d7_4_k_cu_66d8dc2a_2280966thrust24THRUST_300001_SM_1000_NS12placeholders2_4E,(_ZN41_INTERNAL_6cf472d7_4_k_cu_66d8dc2a_2280964cuda3std3__45__cpo4cendE - _ZN41_INTERNAL_6cf472d7_4_k_cu_66d8dc2a_2280966thrust24THRUST_300001_SM_1000_NS12placeholders2_4E)
_ZN41_INTERNAL_6cf472d7_4_k_cu_66d8dc2a_2280966thrust24THRUST_300001_SM_1000_NS12placeholders2_4E:
	.zero		1
	.type		_ZN41_INTERNAL_6cf472d7_4_k_cu_66d8dc2a_2280964cuda3std3__45__cpo4cendE,@object
	.size		_ZN41_INTERNAL_6cf472d7_4_k_cu_66d8dc2a_2280964cuda3std3__45__cpo4cendE,(_ZN41_INTERNAL_6cf472d7_4_k_cu_66d8dc2a_2280964cuda3std6ranges3__45__cpo4cendE - _ZN41_INTERNAL_6cf472d7_4_k_cu_66d8dc2a_2280964cuda3std3__45__cpo4cendE)
_ZN41_INTERNAL_6cf472d7_4_k_cu_66d8dc2a_2280964cuda3std3__45__cpo4cendE:
	.zero		1
	.type		_ZN41_INTERNAL_6cf472d7_4_k_cu_66d8dc2a_2280964cuda3std6ranges3__45__cpo4cendE,@object
	.size		_ZN41_INTERNAL_6cf472d7_4_k_cu_66d8dc2a_2280964cuda3std6ranges3__45__cpo4cendE,(_ZN41_INTERNAL_6cf472d7_4_k_cu_66d8dc2a_2280964cuda3std3__420unreachable_sentinelE - _ZN41_INTERNAL_6cf472d7_4_k_cu_66d8dc2a_2280964cuda3std6ranges3__45__cpo4cendE)
_ZN41_INTERNAL_6cf472d7_4_k_cu_66d8dc2a_2280964cuda3std6ranges3__45__cpo4cendE:
	.zero		1
	.type		_ZN41_INTERNAL_6cf472d7_4_k_cu_66d8dc2a_2280964cuda3std3__420unreachable_sentinelE,@object
	.size		_ZN41_INTERNAL_6cf472d7_4_k_cu_66d8dc2a_2280964cuda3std3__420unreachable_sentinelE,(_ZN41_INTERNAL_6cf472d7_4_k_cu_66d8dc2a_2280964cuda3std6ranges3__45__cpo5ssizeE - _ZN41_INTERNAL_6cf472d7_4_k_cu_66d8dc2a_2280964cuda3std3__420unreachable_sentinelE)
_ZN41_INTERNAL_6cf472d7_4_k_cu_66d8dc2a_2280964cuda3std3__420unreachable_sentinelE:
	.zero		1
	.type		_ZN41_INTERNAL_6cf472d7_4_k_cu_66d8dc2a_2280964cuda3std6ranges3__45__cpo5ssizeE,@object
	.size		_ZN41_INTERNAL_6cf472d7_4_k_cu_66d8dc2a_2280964cuda3std6ranges3__45__cpo5ssizeE,(_ZN41_INTERNAL_6cf472d7_4_k_cu_66d8dc2a_2280966thrust24THRUST_300001_SM_1000_NS12placeholders2_8E - _ZN41_INTERNAL_6cf472d7_4_k_cu_66d8dc2a_2280964cuda3std6ranges3__45__cpo5ssizeE)
_ZN41_INTERNAL_6cf472d7_4_k_cu_66d8dc2a_2280964cuda3std6ranges3__45__cpo5ssizeE:
	.zero		1
	.type		_ZN41_INTERNAL_6cf472d7_4_k_cu_66d8dc2a_2280966thrust24THRUST_300001_SM_1000_NS12placeholders2_8E,@object
	.size		_ZN41_INTERNAL_6cf472d7_4_k_cu_66d8dc2a_2280966thrust24THRUST_300001_SM_1000_NS12placeholders2_8E,(_ZN41_INTERNAL_6cf472d7_4_k_cu_66d8dc2a_2280964cuda3std3__45__cpo5crendE - _ZN41_INTERNAL_6cf472d7_4_k_cu_66d8dc2a_2280966thrust24THRUST_300001_SM_1000_NS12placeholders2_8E)
_ZN41_INTERNAL_6cf472d7_4_k_cu_66d8dc2a_2280966thrust24THRUST_300001_SM_1000_NS12placeholders2_8E:
	.zero		1
	.type		_ZN41_INTERNAL_6cf472d7_4_k_cu_66d8dc2a_2280964cuda3std3__45__cpo5crendE,@object
	.size		_ZN41_INTERNAL_6cf472d7_4_k_cu_66d8dc2a_2280964cuda3std3__45__cpo5crendE,(_ZN41_INTERNAL_6cf472d7_4_k_cu_66d8dc2a_2280964cuda3std6ranges3__45__cpo4prevE - _ZN41_INTERNAL_6cf472d7_4_k_cu_66d8dc2a_2280964cuda3std3__45__cpo5crendE)
_ZN41_INTERNAL_6cf472d7_4_k_cu_66d8dc2a_2280964cuda3std3__45__cpo5crendE:
	.zero		1
	.type		_ZN41_INTERNAL_6cf472d7_4_k_cu_66d8dc2a_2280964cuda3std6ranges3__45__cpo4prevE,@object
	.size		_ZN41_INTERNAL_6cf472d7_4_k_cu_66d8dc2a_2280964cuda3std6ranges3__45__cpo4prevE,(_ZN41_INTERNAL_6cf472d7_4_k_cu_66d8dc2a_2280964cuda3std6ranges3__45__cpo9iter_moveE - _ZN41_INTERNAL_6cf472d7_4_k_cu_66d8dc2a_2280964cuda3std6ranges3__45__cpo4prevE)
_ZN41_INTERNAL_6cf472d7_4_k_cu_66d8dc2a_2280964cuda3std6ranges3__45__cpo4prevE:
	.zero		1
	.type		_ZN41_INTERNAL_6cf472d7_4_k_cu_66d8dc2a_2280964cuda3std6ranges3__45__cpo9iter_moveE,@object
	.size		_ZN41_INTERNAL_6cf472d7_4_k_cu_66d8dc2a_2280964cuda3std6ranges3__45__cpo9iter_moveE,(_ZN41_INTERNAL_6cf472d7_4_k_cu_66d8dc2a_2280966thrust24THRUST_300001_SM_1000_NS6system6detail10sequential3seqE - _ZN41_INTERNAL_6cf472d7_4_k_cu_66d8dc2a_2280964cuda3std6ranges3__45__cpo9iter_moveE)
_ZN41_INTERNAL_6cf472d7_4_k_cu_66d8dc2a_2280964cuda3std6ranges3__45__cpo9iter_moveE:
	.zero		1
	.type		_ZN41_INTERNAL_6cf472d7_4_k_cu_66d8dc2a_2280966thrust24THRUST_300001_SM_1000_NS6system6detail10sequential3seqE,@object
	.size		_ZN41_INTERNAL_6cf472d7_4_k_cu_66d8dc2a_2280966thrust24THRUST_300001_SM_1000_NS6system6detail10sequential3seqE,(.L_31 - _ZN41_INTERNAL_6cf472d7_4_k_cu_66d8dc2a_2280966thrust24THRUST_300001_SM_1000_NS6system6detail10sequential3seqE)
_ZN41_INTERNAL_6cf472d7_4_k_cu_66d8dc2a_2280966thrust24THRUST_300001_SM_1000_NS6system6detail10sequential3seqE:
	.zero		1
.L_31:


//--------------------- .nv.constant0._ZN3cub18CUB_300001_SM_10006detail11EmptyKernelIvEEvv --------------------------
	.section	.nv.constant0._ZN3cub18CUB_300001_SM_10006detail11EmptyKernelIvEEvv,"a",@progbits
	.sectionflags	@""
	.align	4
.nv.constant0._ZN3cub18CUB_300001_SM_10006detail11EmptyKernelIvEEvv:
	.zero		896


//--------------------- SYMBOLS --------------------------

	.type		.nv.reservedSmem.offset0,@object
	.size		.nv.reservedSmem.offset0,0x4
